//
// Generated by NVIDIA NVVM Compiler
//
// Compiler Build ID: CL-36424714
// Cuda compilation tools, release 13.0, V13.0.88
// Based on NVVM 20.0.0
//

.version 9.0
.target sm_100
.address_size 64

	// .globl	_Z4test7__half214__nv_bfloat162

.visible .entry _Z4test7__half214__nv_bfloat162(
	.param .align 4 .b8 _Z4test7__half214__nv_bfloat162_param_0[4],
	.param .align 4 .b8 _Z4test7__half214__nv_bfloat162_param_1[4]
)
{


	ret;

}


// ===== COMPILED SASS (sm_100) =====

	.target	sm_100

	.elftype	@"ET_EXEC"


//--------------------- .note.nv.tkinfo           --------------------------
	.section	.note.nv.tkinfo,"",@"SHT_NOTE"
	.sectionflags	@"SHF_NOTE_NV_TKINFO"
	.tkinfo
        /*0018*/ 	.word	0x00000002
        /*0030*/ 	.string	""
        /*0030*/ 	.string	"ptxas"
        /*0030*/ 	.string	"Cuda compilation tools, release 13.0, V13.0.88"
        /*0030*/ 	.string	"Build cuda_13.0.r13.0/compiler.36424714_0"
        /*0030*/ 	.string	"-arch sm_100 -m 64 "



//--------------------- .note.nv.cuinfo           --------------------------
	.section	.note.nv.cuinfo,"",@"SHT_NOTE"
	.sectionflags	@"SHF_NOTE_NV_CUINFO"
        /*0018*/ 	.short	0x0002
        /*001a*/ 	.short	0x0064
        /*001c*/ 	.short	0x0082
	.zero		2


//--------------------- .nv.info                  --------------------------
	.section	.nv.info,"",@"SHT_CUDA_INFO"
	.align	4


	//----- nvinfo : EIATTR_REGCOUNT
	.align		4
        /*0000*/ 	.byte	0x04, 0x2f
        /*0002*/ 	.short	(.L_1 - .L_0)
	.align		4
.L_0:
        /*0004*/ 	.word	index@(_Z4test7__half214__nv_bfloat162)
        /*0008*/ 	.word	0x00000004


	//----- nvinfo : EIATTR_FRAME_SIZE
	.align		4
.L_1:
        /*000c*/ 	.byte	0x04, 0x11
        /*000e*/ 	.short	(.L_3 - .L_2)
	.align		4
.L_2:
        /*0010*/ 	.word	index@(_Z4test7__half214__nv_bfloat162)
        /*0014*/ 	.word	0x00000000


	//----- nvinfo : EIATTR_MIN_STACK_SIZE
	.align		4
.L_3:
        /*0018*/ 	.byte	0x04, 0x12
        /*001a*/ 	.short	(.L_5 - .L_4)
	.align		4
.L_4:
        /*001c*/ 	.word	index@(_Z4test7__half214__nv_bfloat162)
        /*0020*/ 	.word	0x00000000
.L_5:


//--------------------- .nv.compat                --------------------------
	.section	.nv.compat,"",@"SHT_CUDA_COMPAT_INFO"
	.align	4
        /*0000*/ 	.byte	0x02, 0x09, 0x00, 0x00, 0x02, 0x02, 0x01, 0x00, 0x02, 0x05, 0x05, 0x00, 0x03, 0x07, 0x01, 0x01
        /*0010*/ 	.byte	0x02, 0x03, 0x00, 0x00, 0x02, 0x06, 0x01, 0x00, 0x04, 0x0b, 0x08, 0x00, 0x09, 0x00, 0x00, 0x00
        /*0020*/ 	.byte	0x00, 0x00, 0x00, 0x00


//--------------------- .nv.info._Z4test7__half214__nv_bfloat162 --------------------------
	.section	.nv.info._Z4test7__half214__nv_bfloat162,"",@"SHT_CUDA_INFO"
	.sectionflags	@""
	.align	4


	//----- nvinfo : EIATTR_CUDA_API_VERSION
	.align		4
        /*0000*/ 	.byte	0x04, 0x37
        /*0002*/ 	.short	(.L_7 - .L_6)
.L_6:
        /*0004*/ 	.word	0x00000082


	//----- nvinfo : EIATTR_KPARAM_INFO
	.align		4
.L_7:
        /*0008*/ 	.byte	0x04, 0x17
        /*000a*/ 	.short	(.L_9 - .L_8)
.L_8:
        /*000c*/ 	.word	0x00000000
        /*0010*/ 	.short	0x0001
        /*0012*/ 	.short	0x0004
        /*0014*/ 	.byte	0x00, 0xf0, 0x11, 0x00


	//----- nvinfo : EIATTR_KPARAM_INFO
	.align		4
.L_9:
        /*0018*/ 	.byte	0x04, 0x17
        /*001a*/ 	.short	(.L_11 - .L_10)
.L_10:
        /*001c*/ 	.word	0x00000000
        /*0020*/ 	.short	0x0000
        /*0022*/ 	.short	0x0000
        /*0024*/ 	.byte	0x00, 0xf0, 0x11, 0x00


	//----- nvinfo : EIATTR_SPARSE_MMA_MASK
	.align		4
.L_11:
        /*0028*/ 	.byte	0x03, 0x50
        /*002a*/ 	.short	0x0000


	//----- nvinfo : EIATTR_MAXREG_COUNT
	.align		4
        /*002c*/ 	.byte	0x03, 0x1b
        /*002e*/ 	.short	0x00ff


	//----- nvinfo : EIATTR_MERCURY_ISA_VERSION
	.align		4
        /*0030*/ 	.byte	0x03, 0x5f
        /*0032*/ 	.short	0x0101


	//----- nvinfo : EIATTR_VRC_CTA_INIT_COUNT
	.align		4
        /*0034*/ 	.byte	0x02, 0x4a
	.zero		1
	.zero		1


	//----- nvinfo : EIATTR_EXIT_INSTR_OFFSETS
	.align		4
        /*0038*/ 	.byte	0x04, 0x1c
        /*003a*/ 	.short	(.L_13 - .L_12)


	//   ....[0]....
.L_12:
        /*003c*/ 	.word	0x00000010


	//----- nvinfo : EIATTR_CBANK_PARAM_SIZE
	.align		4
.L_13:
        /*0040*/ 	.byte	0x03, 0x19
        /*0042*/ 	.short	0x0008


	//----- nvinfo : EIATTR_PARAM_CBANK
	.align		4
        /*0044*/ 	.byte	0x04, 0x0a
        /*0046*/ 	.short	(.L_15 - .L_14)
	.align		4
.L_14:
        /*0048*/ 	.word	index@(.nv.constant0._Z4test7__half214__nv_bfloat162)
        /*004c*/ 	.short	0x0380
        /*004e*/ 	.short	0x0008


	//----- nvinfo : EIATTR_SW_WAR
	.align		4
.L_15:
        /*0050*/ 	.byte	0x04, 0x36
        /*0052*/ 	.short	(.L_17 - .L_16)
.L_16:
        /*0054*/ 	.word	0x00000008
.L_17:


//--------------------- .nv.callgraph             --------------------------
	.section	.nv.callgraph,"",@"SHT_CUDA_CALLGRAPH"
	.align	4
	.sectionentsize	8
	.align		4
        /*0000*/ 	.word	0x00000000
	.align		4
        /*0004*/ 	.word	0xffffffff
	.align		4
        /*0008*/ 	.word	0x00000000
	.align		4
        /*000c*/ 	.word	0xfffffffe
	.align		4
        /*0010*/ 	.word	0x00000000
	.align		4
        /*0014*/ 	.word	0xfffffffd
	.align		4
        /*0018*/ 	.word	0x00000000
	.align		4
        /*001c*/ 	.word	0xfffffffc


//--------------------- .text._Z4test7__half214__nv_bfloat162 --------------------------
	.section	.text._Z4test7__half214__nv_bfloat162,"ax",@progbits
	.align	128
        .global         _Z4test7__half214__nv_bfloat162
        .type           _Z4test7__half214__nv_bfloat162,@function
        .size           _Z4test7__half214__nv_bfloat162,(.L_x_1 - _Z4test7__half214__nv_bfloat162)
        .other          _Z4test7__half214__nv_bfloat162,@"STO_CUDA_ENTRY STV_DEFAULT"
_Z4test7__half214__nv_bfloat162:
.text._Z4test7__half214__nv_bfloat162:
[----:B------:R-:W-:Y:S01]  /*0000*/  LDC R1, c[0x0][0x37c] ;  /* 0x0000df00ff017b82 */ /* 0x000fe20000000800 */
[----:B------:R-:W-:Y:S05]  /*0010*/  EXIT ;  /* 0x000000000000794d */ /* 0x000fea0003800000 */
.L_x_0:
[----:B------:R-:W-:-:S00]  /*0020*/  BRA `(.L_x_0) ;  /* 0xfffffffc00fc7947 */ /* 0x000fc0000383ffff */
[----:B------:R-:W-:-:S00]  /*0030*/  NOP ;  /* 0x0000000000007918 */ /* 0x000fc00000000000 */
        /* <DEDUP_REMOVED lines=12> */
.L_x_1:


//--------------------- .nv.shared.reserved.0     --------------------------
	.section	.nv.shared.reserved.0,"aw",@nobits
	.weak		__nv_reservedSMEM_offset_0_alias
	.size		__nv_reservedSMEM_offset_0_alias, 0, 64
	.other		__nv_reservedSMEM_offset_0_alias,@"STO_CUDA_RESERVED_SHARED STV_DEFAULT"
__nv_reservedSMEM_offset_0_alias:
	.zero		0
	.zero		64


//--------------------- .nv.constant0._Z4test7__half214__nv_bfloat162 --------------------------
	.section	.nv.constant0._Z4test7__half214__nv_bfloat162,"a",@progbits
	.sectionflags	@""
	.align	4
.nv.constant0._Z4test7__half214__nv_bfloat162:
	.zero		904


//--------------------- SYMBOLS --------------------------

	.type		.nv.reservedSmem.offset0,@object
	.size		.nv.reservedSmem.offset0,0x4
